	.headerflags	@"EF_CUDA_TEXMODE_UNIFIED EF_CUDA_64BIT_ADDRESS EF_CUDA_ACCELERATORS EF_CUDA_SM90 EF_CUDA_VIRTUAL_SM(EF_CUDA_SM90)"
	.elftype	@"ET_EXEC"


//--------------------- .nv.info                  --------------------------
	.section	.nv.info,"",@"SHT_CUDA_INFO"
	.align	4


	//----- nvinfo : EIATTR_REGCOUNT
	.align		4
        /*0000*/ 	.byte	0x04, 0x2f
        /*0002*/ 	.short	(.L_2 - .L_1)
	.align		4
.L_1:
        /*0004*/ 	.word	index@(triton_red_fused_convolution_native_layer_norm_32)
        /*0008*/ 	.word	0x00000028


	//----- nvinfo : EIATTR_MIN_STACK_SIZE
	.align		4
.L_2:
        /*000c*/ 	.byte	0x04, 0x12
        /*000e*/ 	.short	(.L_4 - .L_3)
	.align		4
.L_3:
        /*0010*/ 	.word	index@(triton_red_fused_convolution_native_layer_norm_32)
        /*0014*/ 	.word	0x00000000


	//----- nvinfo : EIATTR_FRAME_SIZE
	.align		4
.L_4:
        /*0018*/ 	.byte	0x04, 0x11
        /*001a*/ 	.short	(.L_6 - .L_5)
	.align		4
.L_5:
        /*001c*/ 	.word	index@(triton_red_fused_convolution_native_layer_norm_32)
        /*0020*/ 	.word	0x00000000


	//----- nvinfo : EIATTR_MIN_STACK_SIZE
	.align		4
.L_6:
        /*0024*/ 	.byte	0x04, 0x12
        /*0026*/ 	.short	(.L_8 - .L_7)
	.align		4
.L_7:
        /*0028*/ 	.word	index@(triton_red_fused_convolution_native_layer_norm_32)
        /*002c*/ 	.word	0x00000000
.L_8:


//--------------------- .nv.info.triton_red_fused_convolution_native_layer_norm_32 --------------------------
	.section	.nv.info.triton_red_fused_convolution_native_layer_norm_32,"",@"SHT_CUDA_INFO"
	.sectionflags	@""
	.align	4


	//----- nvinfo : EIATTR_CUDA_API_VERSION
	.align		4
        /*0000*/ 	.byte	0x04, 0x37
        /*0002*/ 	.short	(.L_10 - .L_9)
.L_9:
        /*0004*/ 	.word	0x0000007c


	//----- nvinfo : EIATTR_KPARAM_INFO
	.align		4
.L_10:
        /*0008*/ 	.byte	0x04, 0x17
        /*000a*/ 	.short	(.L_12 - .L_11)
.L_11:
        /*000c*/ 	.word	0x00000000
        /*0010*/ 	.short	0x0008
        /*0012*/ 	.short	0x003c
        /*0014*/ 	.byte	0x00, 0xf0, 0x11, 0x00


	//----- nvinfo : EIATTR_KPARAM_INFO
	.align		4
.L_12:
        /*0018*/ 	.byte	0x04, 0x17
        /*001a*/ 	.short	(.L_14 - .L_13)
.L_13:
        /*001c*/ 	.word	0x00000000
        /*0020*/ 	.short	0x0007
        /*0022*/ 	.short	0x0038
        /*0024*/ 	.byte	0x00, 0xf0, 0x11, 0x00


	//----- nvinfo : EIATTR_KPARAM_INFO
	.align		4
.L_14:
        /*0028*/ 	.byte	0x04, 0x17
        /*002a*/ 	.short	(.L_16 - .L_15)
.L_15:
        /*002c*/ 	.word	0x00000000
        /*0030*/ 	.short	0x0006
        /*0032*/ 	.short	0x0030
        /*0034*/ 	.byte	0x00, 0xf4, 0x21, 0x00


	//----- nvinfo : EIATTR_KPARAM_INFO
	.align		4
.L_16:
        /*0038*/ 	.byte	0x04, 0x17
        /*003a*/ 	.short	(.L_18 - .L_17)
.L_17:
        /*003c*/ 	.word	0x00000000
        /*0040*/ 	.short	0x0005
        /*0042*/ 	.short	0x0028
        /*0044*/ 	.byte	0x00, 0xf4, 0x21, 0x00


	//----- nvinfo : EIATTR_KPARAM_INFO
	.align		4
.L_18:
        /*0048*/ 	.byte	0x04, 0x17
        /*004a*/ 	.short	(.L_20 - .L_19)
.L_19:
        /*004c*/ 	.word	0x00000000
        /*0050*/ 	.short	0x0004
        /*0052*/ 	.short	0x0020
        /*0054*/ 	.byte	0x00, 0xf4, 0x21, 0x00


	//----- nvinfo : EIATTR_KPARAM_INFO
	.align		4
.L_20:
        /*0058*/ 	.byte	0x04, 0x17
        /*005a*/ 	.short	(.L_22 - .L_21)
.L_21:
        /*005c*/ 	.word	0x00000000
        /*0060*/ 	.short	0x0003
        /*0062*/ 	.short	0x0018
        /*0064*/ 	.byte	0x00, 0xf4, 0x21, 0x00


	//----- nvinfo : EIATTR_KPARAM_INFO
	.align		4
.L_22:
        /*0068*/ 	.byte	0x04, 0x17
        /*006a*/ 	.short	(.L_24 - .L_23)
.L_23:
        /*006c*/ 	.word	0x00000000
        /*0070*/ 	.short	0x0002
        /*0072*/ 	.short	0x0010
        /*0074*/ 	.byte	0x00, 0xf4, 0x21, 0x00


	//----- nvinfo : EIATTR_KPARAM_INFO
	.align		4
.L_24:
        /*0078*/ 	.byte	0x04, 0x17
        /*007a*/ 	.short	(.L_26 - .L_25)
.L_25:
        /*007c*/ 	.word	0x00000000
        /*0080*/ 	.short	0x0001
        /*0082*/ 	.short	0x0008
        /*0084*/ 	.byte	0x00, 0xf4, 0x21, 0x00


	//----- nvinfo : EIATTR_KPARAM_INFO
	.align		4
.L_26:
        /*0088*/ 	.byte	0x04, 0x17
        /*008a*/ 	.short	(.L_28 - .L_27)
.L_27:
        /*008c*/ 	.word	0x00000000
        /*0090*/ 	.short	0x0000
        /*0092*/ 	.short	0x0000
        /*0094*/ 	.byte	0x00, 0xf4, 0x21, 0x00


	//----- nvinfo : EIATTR_SPARSE_MMA_MASK
	.align		4
.L_28:
        /*0098*/ 	.byte	0x03, 0x50
        /*009a*/ 	.short	0x0000


	//----- nvinfo : EIATTR_MAXREG_COUNT
	.align		4
        /*009c*/ 	.byte	0x03, 0x1b
        /*009e*/ 	.short	0x00ff


	//----- nvinfo : EIATTR_COOP_GROUP_MASK_REGIDS
	.align		4
        /*00a0*/ 	.byte	0x04, 0x29
        /*00a2*/ 	.short	(.L_30 - .L_29)


	//   ....[0]....
.L_29:
        /*00a4*/ 	.word	0xffffffff


	//   ....[1]....
        /*00a8*/ 	.word	0xffffffff


	//   ....[2]....
        /*00ac*/ 	.word	0xffffffff


	//   ....[3]....
        /*00b0*/ 	.word	0xffffffff


	//   ....[4]....
        /*00b4*/ 	.word	0xffffffff


	//   ....[5]....
        /*00b8*/ 	.word	0xffffffff


	//   ....[6]....
        /*00bc*/ 	.word	0xffffffff


	//   ....[7]....
        /*00c0*/ 	.word	0xffffffff


	//   ....[8]....
        /*00c4*/ 	.word	0xffffffff


	//----- nvinfo : EIATTR_COOP_GROUP_INSTR_OFFSETS
	.align		4
.L_30:
        /*00c8*/ 	.byte	0x04, 0x28
        /*00ca*/ 	.short	(.L_32 - .L_31)


	//   ....[0]....
.L_31:
        /*00cc*/ 	.word	0x00000a00


	//   ....[1]....
        /*00d0*/ 	.word	0x00000c70


	//   ....[2]....
        /*00d4*/ 	.word	0x00000d10


	//   ....[3]....
        /*00d8*/ 	.word	0x00000da0


	//   ....[4]....
        /*00dc*/ 	.word	0x00000df0


	//   ....[5]....
        /*00e0*/ 	.word	0x00000ea0


	//   ....[6]....
        /*00e4*/ 	.word	0x00000f00


	//   ....[7]....
        /*00e8*/ 	.word	0x00000fd0


	//   ....[8]....
        /*00ec*/ 	.word	0x00001040


	//----- nvinfo : EIATTR_EXIT_INSTR_OFFSETS
	.align		4
.L_32:
        /*00f0*/ 	.byte	0x04, 0x1c
        /*00f2*/ 	.short	(.L_34 - .L_33)


	//   ....[0]....
.L_33:
        /*00f4*/ 	.word	0x000039e0


	//   ....[1]....
        /*00f8*/ 	.word	0x00003a00


	//----- nvinfo : EIATTR_REQNTID
	.align		4
.L_34:
        /*00fc*/ 	.byte	0x04, 0x10
        /*00fe*/ 	.short	(.L_36 - .L_35)
.L_35:
        /*0100*/ 	.word	0x00000080
        /*0104*/ 	.word	0x00000001
        /*0108*/ 	.word	0x00000001


	//----- nvinfo : EIATTR_CBANK_PARAM_SIZE
	.align		4
.L_36:
        /*010c*/ 	.byte	0x03, 0x19
        /*010e*/ 	.short	0x0040


	//----- nvinfo : EIATTR_PARAM_CBANK
	.align		4
        /*0110*/ 	.byte	0x04, 0x0a
        /*0112*/ 	.short	(.L_38 - .L_37)
	.align		4
.L_37:
        /*0114*/ 	.word	index@(.nv.constant0.triton_red_fused_convolution_native_layer_norm_32)
        /*0118*/ 	.short	0x0210
        /*011a*/ 	.short	0x0040


	//----- nvinfo : EIATTR_SW_WAR
	.align		4
.L_38:
        /*011c*/ 	.byte	0x04, 0x36
        /*011e*/ 	.short	(.L_40 - .L_39)
.L_39:
        /*0120*/ 	.word	0x00000008
.L_40:


//--------------------- .nv.callgraph             --------------------------
	.section	.nv.callgraph,"",@"SHT_CUDA_CALLGRAPH"
	.align	4
	.sectionentsize	8
	.align		4
        /*0000*/ 	.word	0x00000000
	.align		4
        /*0004*/ 	.word	0xffffffff
	.align		4
        /*0008*/ 	.word	0x00000000
	.align		4
        /*000c*/ 	.word	0xfffffffe
	.align		4
        /*0010*/ 	.word	0x00000000
	.align		4
        /*0014*/ 	.word	0xfffffffd
	.align		4
        /*0018*/ 	.word	0x00000000
	.align		4
        /*001c*/ 	.word	0xfffffffc


//--------------------- .nv.constant4             --------------------------
	.section	.nv.constant4,"a",@progbits
	.align	8
	.align		8
.nv.constant4:
        /*0000*/ 	.dword	_$_str


//--------------------- .text.triton_red_fused_convolution_native_layer_norm_32 --------------------------
	.section	.text.triton_red_fused_convolution_native_layer_norm_32,"ax",@progbits
	.sectionflags	@"SHF_BARRIERS=1"
	.align	128
        .global         triton_red_fused_convolution_native_layer_norm_32
        .type           triton_red_fused_convolution_native_layer_norm_32,@function
        .size           triton_red_fused_convolution_native_layer_norm_32,(.L_x_2 - triton_red_fused_convolution_native_layer_norm_32)
        .other          triton_red_fused_convolution_native_layer_norm_32,@"STO_CUDA_ENTRY STV_DEFAULT"
triton_red_fused_convolution_native_layer_norm_32:
.text.triton_red_fused_convolution_native_layer_norm_32:
[----:B------:R-:W0:Y:S02]  /*0000*/  LDC R1, c[0x0][0x28] ;  /* 0x00000a00ff017b82 */ /* 0x000e240000000800 */
[----:B------:R-:W1:Y:S01]  /*0010*/  S2R R21, SR_TID.X ;  /* 0x0000000000157919 */ /* 0x000e620000002100 */
[----:B------:R-:W2:Y:S01]  /*0020*/  LDC.64 R2, c[0x0][0x210] ;  /* 0x00008400ff027b82 */ /* 0x000ea20000000a00 */
[----:B------:R-:W-:Y:S01]  /*0030*/  CS2R R6, SRZ ;  /* 0x0000000000067805 */ /* 0x000fe2000001ff00 */
[----:B------:R-:W-:Y:S01]  /*0040*/  ULDC.64 UR6, c[0x0][0x208] ;  /* 0x0000820000067ab9 */ /* 0x000fe20000000a00 */
[----:B------:R-:W3:Y:S05]  /*0050*/  S2R R18, SR_CTAID.X ;  /* 0x0000000000127919 */ /* 0x000eea0000002500 */
[----:B------:R-:W4:Y:S01]  /*0060*/  LDC.64 R12, c[0x0][0x218] ;  /* 0x00008600ff0c7b82 */ /* 0x000f220000000a00 */
[----:B-1----:R-:W-:-:S02]  /*0070*/  SHF.R.U32.HI R17, RZ, 0x3, R21 ;  /* 0x00000003ff117819 */ /* 0x002fc40000011615 */
[----:B------:R-:W-:Y:S02]  /*0080*/  SHF.L.U32 R0, R21, 0x2, RZ ;  /* 0x0000000215007819 */ /* 0x000fe400000006ff */
[----:B---3--:R-:W-:Y:S02]  /*0090*/  SHF.L.U32 R16, R18, 0x4, RZ ;  /* 0x0000000412107819 */ /* 0x008fe400000006ff */
[----:B------:R-:W-:Y:S02]  /*00a0*/  SGXT.U32 R17, R17, 0x4 ;  /* 0x000000041111781a */ /* 0x000fe40000000000 */
[----:B------:R-:W-:Y:S02]  /*00b0*/  LOP3.LUT R19, R0, 0x1c, RZ, 0xc0, !PT ;  /* 0x0000001c00137812 */ /* 0x000fe400078ec0ff */
[----:B------:R-:W-:-:S03]  /*00c0*/  LOP3.LUT R0, R16, R17, RZ, 0xfc, !PT ;  /* 0x0000001110007212 */ /* 0x000fc600078efcff */
[----:B----4-:R-:W-:Y:S01]  /*00d0*/  IMAD.WIDE.U32 R14, R19, 0x4, R12 ;  /* 0x00000004130e7825 */ /* 0x010fe200078e000c */
[----:B------:R-:W-:-:S03]  /*00e0*/  ISETP.GE.AND P1, PT, R0, 0x10, PT ;  /* 0x000000100000780c */ /* 0x000fc60003f26270 */
[----:B------:R-:W-:Y:S01]  /*00f0*/  IMAD R5, R0, 0x300, R19 ;  /* 0x0000030000057824 */ /* 0x000fe200078e0213 */
[----:B------:R-:W3:Y:S03]  /*0100*/  LDG.E.EL.128 R8, desc[UR6][R14.64] ;  /* 0x000000060e087981 */ /* 0x000ee6000c2e1d00 */
[----:B--2---:R-:W-:Y:S01]  /*0110*/  IMAD.WIDE R2, R5, 0x4, R2 ;  /* 0x0000000405027825 */ /* 0x004fe200078e0202 */
[----:B------:R-:W-:-:S06]  /*0120*/  CS2R R4, SRZ ;  /* 0x0000000000047805 */ /* 0x000fcc000001ff00 */
[----:B------:R-:W2:Y:S01]  /*0130*/  @!P1 LDG.E.EF.128 R4, desc[UR6][R2.64] ;  /* 0x0000000602049981 */ /* 0x000ea2000c0e1d00 */
[----:B------:R-:W-:Y:S02]  /*0140*/  LEA R20, R18, R17, 0x4 ;  /* 0x0000001112147211 */ /* 0x000fe400078e20ff */
[----:B------:R-:W-:Y:S02]  /*0150*/  LOP3.LUT R17, R21, 0x7, RZ, 0xc0, !PT ;  /* 0x0000000715117812 */ /* 0x000fe400078ec0ff */
[----:B------:R-:W-:Y:S02]  /*0160*/  LOP3.LUT R16, R16, 0xf, R21, 0xf8, !PT ;  /* 0x0000000f10107812 */ /* 0x000fe400078ef815 */
[----:B------:R-:W-:Y:S01]  /*0170*/  ISETP.LT.AND P2, PT, R0, 0x10, PT ;  /* 0x000000100000780c */ /* 0x000fe20003f41270 */
[----:B------:R-:W-:Y:S01]  /*0180*/  IMAD.WIDE.U32 R12, R17, 0x10, R12 ;  /* 0x00000010110c7825 */ /* 0x000fe200078e000c */
[----:B------:R-:W-:-:S03]  /*0190*/  LEA.HI R17, R16, R16, RZ, 0x1 ;  /* 0x0000001010117211 */ /* 0x000fc600078f08ff */
[----:B------:R-:W-:Y:S01]  /*01a0*/  IMAD R0, R20, 0x300, R19 ;  /* 0x0000030014007824 */ /* 0x000fe200078e0213 */
[----:B------:R-:W-:Y:S01]  /*01b0*/  SEL R20, RZ, 0x3f800000, !P2 ;  /* 0x3f800000ff147807 */ /* 0x000fe20005000000 */
[----:B------:R-:W-:Y:S02]  /*01c0*/  HFMA2.MMA R21, -RZ, RZ, 0, 0 ;  /* 0x00000000ff157435 */ /* 0x000fe400000001ff */
[----:B------:R-:W-:Y:S01]  /*01d0*/  HFMA2.MMA R22, -RZ, RZ, 0, 0 ;  /* 0x00000000ff167435 */ /* 0x000fe200000001ff */
[----:B------:R-:W-:Y:S02]  /*01e0*/  MOV R27, RZ ;  /* 0x000000ff001b7202 */ /* 0x000fe40000000f00 */
[----:B------:R-:W-:Y:S02]  /*01f0*/  CS2R R24, SRZ ;  /* 0x0000000000187805 */ /* 0x000fe4000001ff00 */
[----:B------:R-:W-:Y:S02]  /*0200*/  MOV R32, RZ ;  /* 0x000000ff00207202 */ /* 0x000fe40000000f00 */
[----:B------:R-:W-:-:S02]  /*0210*/  SHF.R.S32.HI R17, RZ, 0x1, R17 ;  /* 0x00000001ff117819 */ /* 0x000fc40000011411 */
[----:B------:R-:W-:Y:S02]  /*0220*/  MOV R19, R20 ;  /* 0x0000001400137202 */ /* 0x000fe40000000f00 */
[----:B------:R-:W-:Y:S02]  /*0230*/  MOV R30, R20 ;  /* 0x00000014001e7202 */ /* 0x000fe40000000f00 */
[----:B------:R-:W-:Y:S02]  /*0240*/  MOV R26, R20 ;  /* 0x00000014001a7202 */ /* 0x000fe40000000f00 */
[----:B--2---:R-:W-:Y:S02]  /*0250*/  SEL R18, R7, RZ, !P1 ;  /* 0x000000ff07127207 */ /* 0x004fe40004800000 */
[----:B------:R-:W-:Y:S02]  /*0260*/  SEL R7, R6, RZ, !P1 ;  /* 0x000000ff06077207 */ /* 0x000fe40004800000 */
[----:B------:R-:W-:-:S02]  /*0270*/  SEL R6, R5, RZ, !P1 ;  /* 0x000000ff05067207 */ /* 0x000fc40004800000 */
[----:B------:R-:W-:Y:S01]  /*0280*/  SEL R5, R4, RZ, !P1 ;  /* 0x000000ff04057207 */ /* 0x000fe20004800000 */
[----:B---3--:R-:W-:Y:S01]  /*0290*/  FADD R11, R18, R11 ;  /* 0x0000000b120b7221 */ /* 0x008fe20000000000 */
[----:B------:R-:W-:Y:S01]  /*02a0*/  FADD R10, R7, R10 ;  /* 0x0000000a070a7221 */ /* 0x000fe20000000000 */
[----:B------:R-:W-:Y:S02]  /*02b0*/  FADD R9, R6, R9 ;  /* 0x0000000906097221 */ /* 0x000fe40000000000 */
[----:B------:R-:W-:-:S05]  /*02c0*/  FADD R8, R5, R8 ;  /* 0x0000000805087221 */ /* 0x000fca0000000000 */
[----:B------:R1:W-:Y:S01]  /*02d0*/  @!P1 STG.E.128 desc[UR6][R2.64], R8 ;  /* 0x0000000802009986 */ /* 0x0003e2000c101d06 */
[----:B------:R-:W-:Y:S02]  /*02e0*/  IADD3 R4, P0, R12, 0x80, RZ ;  /* 0x000000800c047810 */ /* 0x000fe40007f1e0ff */
[----:B------:R-:W-:Y:S02]  /*02f0*/  FSEL R28, R11, RZ, !P1 ;  /* 0x000000ff0b1c7208 */ /* 0x000fe40004800000 */
[----:B------:R-:W-:Y:S02]  /*0300*/  IADD3.X R5, RZ, R13, RZ, P0, !PT ;  /* 0x0000000dff057210 */ /* 0x000fe400007fe4ff */
[----:B------:R-:W-:Y:S02]  /*0310*/  FSEL R29, R10, RZ, !P1 ;  /* 0x000000ff0a1d7208 */ /* 0x000fe40004800000 */
[----:B------:R-:W-:Y:S02]  /*0320*/  FSEL R18, R9, RZ, !P1 ;  /* 0x000000ff09127208 */ /* 0x000fe40004800000 */
[----:B------:R-:W-:-:S07]  /*0330*/  FSEL R23, R8, RZ, !P1 ;  /* 0x000000ff08177208 */ /* 0x000fce0004800000 */
.L_x_0:
[----:B------:R-:W2:Y:S01]  /*0340*/  LDC.64 R6, c[0x0][0x210] ;  /* 0x00008400ff067b82 */ /* 0x000ea20000000a00 */
[----:B-1----:R-:W-:Y:S02]  /*0350*/  IADD3 R2, R0, 0x20, RZ ;  /* 0x0000002000027810 */ /* 0x002fe40007ffe0ff */
[----:B------:R-:W-:Y:S02]  /*0360*/  CS2R R8, SRZ ;  /* 0x0000000000087805 */ /* 0x000fe4000001ff00 */
[----:B------:R-:W-:Y:S01]  /*0370*/  CS2R R10, SRZ ;  /* 0x00000000000a7805 */ /* 0x000fe2000001ff00 */
[----:B------:R-:W3:Y:S01]  /*0380*/  LDG.E.EL.128 R12, desc[UR6][R4.64] ;  /* 0x00000006040c7981 */ /* 0x000ee2000c2e1d00 */
[----:B------:R-:W-:-:S05]  /*0390*/  IADD3 R3, R2, R27, RZ ;  /* 0x0000001b02037210 */ /* 0x000fca0007ffe0ff */
[----:B--2---:R-:W-:-:S05]  /*03a0*/  IMAD.WIDE R2, R3, 0x4, R6 ;  /* 0x0000000403027825 */ /* 0x004fca00078e0206 */
[----:B------:R-:W2:Y:S01]  /*03b0*/  @!P1 LDG.E.EF.128 R8, desc[UR6][R2.64] ;  /* 0x0000000602089981 */ /* 0x000ea2000c0e1d00 */
[----:B------:R-:W-:-:S05]  /*03c0*/  FADD R31, R26, 1 ;  /* 0x3f8000001a1f7421 */ /* 0x000fca0000000000 */
[C---:B------:R-:W-:Y:S01]  /*03d0*/  FSETP.GEU.AND P2, PT, |R31|.reuse, 1.175494350822287508e-38, PT ;  /* 0x008000001f00780b */ /* 0x040fe20003f4e200 */
[C---:B------:R-:W-:Y:S01]  /*03e0*/  FMUL R36, R31.reuse, 0.25 ;  /* 0x3e8000001f247820 */ /* 0x040fe20000400000 */
[----:B------:R-:W-:-:S04]  /*03f0*/  FSETP.GT.AND P0, PT, |R31|, 8.50705917302346158658e+37, PT ;  /* 0x7e8000001f00780b */ /* 0x000fc80003f04200 */
[----:B------:R-:W-:-:S07]  /*0400*/  FSEL R36, R36, R31, P0 ;  /* 0x0000001f24247208 */ /* 0x000fce0000000000 */
[----:B------:R-:W-:Y:S01]  /*0410*/  @!P2 FMUL R36, R36, 16777216 ;  /* 0x4b8000002424a820 */ /* 0x000fe20000400000 */
[----:B------:R-:W-:Y:S02]  /*0420*/  FSEL R26, R31, R26, !P1 ;  /* 0x0000001a1f1a7208 */ /* 0x000fe40004800000 */
[----:B--2---:R-:W-:-:S05]  /*0430*/  SEL R34, R11, RZ, !P1 ;  /* 0x000000ff0b227207 */ /* 0x004fca0004800000 */
[----:B---3--:R-:W-:Y:S01]  /*0440*/  FADD R15, R34, R15 ;  /* 0x0000000f220f7221 */ /* 0x008fe20000000000 */
[----:B------:R-:W1:Y:S03]  /*0450*/  MUFU.RCP R11, R36 ;  /* 0x00000024000b7308 */ /* 0x000e660000001000 */
[----:B------:R-:W-:-:S04]  /*0460*/  FADD R33, R15, -R28 ;  /* 0x8000001c0f217221 */ /* 0x000fc80000000000 */
[----:B------:R-:W-:-:S05]  /*0470*/  FMUL R34, R33, 0.25 ;  /* 0x3e80000021227820 */ /* 0x000fca0000400000 */
[----:B------:R-:W-:-:S05]  /*0480*/  FSEL R34, R34, R33, P0 ;  /* 0x0000002122227208 */ /* 0x000fca0000000000 */
[----:B------:R-:W-:-:S04]  /*0490*/  @!P2 FMUL R34, R34, 16777216 ;  /* 0x4b8000002222a820 */ /* 0x000fc80000400000 */
[----:B-1----:R-:W-:-:S04]  /*04a0*/  FFMA R11, R11, R34, R28 ;  /* 0x000000220b0b7223 */ /* 0x002fc8000000001c */
[----:B------:R-:W-:-:S04]  /*04b0*/  FADD R34, R15, -R11 ;  /* 0x8000000b0f227221 */ /* 0x000fc80000000000 */
[----:B------:R-:W-:Y:S01]  /*04c0*/  @!P1 FFMA R32, R33, R34, R32 ;  /* 0x0000002221209223 */ /* 0x000fe20000000020 */
[----:B------:R-:W-:Y:S01]  /*04d0*/  FADD R33, R30, 1 ;  /* 0x3f8000001e217421 */ /* 0x000fe20000000000 */
[----:B------:R-:W-:-:S04]  /*04e0*/  SEL R35, R10, RZ, !P1 ;  /* 0x000000ff0a237207 */ /* 0x000fc80004800000 */
[C---:B------:R-:W-:Y:S01]  /*04f0*/  FSETP.GEU.AND P2, PT, |R33|.reuse, 1.175494350822287508e-38, PT ;  /* 0x008000002100780b */ /* 0x040fe20003f4e200 */
[C---:B------:R-:W-:Y:S01]  /*0500*/  FMUL R10, R33.reuse, 0.25 ;  /* 0x3e800000210a7820 */ /* 0x040fe20000400000 */
[----:B------:R-:W-:Y:S01]  /*0510*/  FSETP.GT.AND P0, PT, |R33|, 8.50705917302346158658e+37, PT ;  /* 0x7e8000002100780b */ /* 0x000fe20003f04200 */
[----:B------:R-:W-:Y:S01]  /*0520*/  FADD R14, R35, R14 ;  /* 0x0000000e230e7221 */ /* 0x000fe20000000000 */
[----:B------:R-:W-:Y:S02]  /*0530*/  SEL R35, R8, RZ, !P1 ;  /* 0x000000ff08237207 */ /* 0x000fe40004800000 */
[----:B------:R-:W-:Y:S02]  /*0540*/  FSEL R36, R10, R33, P0 ;  /* 0x000000210a247208 */ /* 0x000fe40000000000 */
[----:B------:R-:W-:Y:S01]  /*0550*/  SEL R8, R9, RZ, !P1 ;  /* 0x000000ff09087207 */ /* 0x000fe20004800000 */
[----:B------:R-:W-:-:S04]  /*0560*/  FADD R34, R14, -R29 ;  /* 0x8000001d0e227221 */ /* 0x000fc80000000000 */
[----:B------:R-:W-:Y:S01]  /*0570*/  @!P2 FMUL R36, R36, 16777216 ;  /* 0x4b8000002424a820 */ /* 0x000fe20000400000 */
[----:B------:R-:W-:Y:S01]  /*0580*/  FADD R13, R8, R13 ;  /* 0x0000000d080d7221 */ /* 0x000fe20000000000 */
[----:B------:R-:W-:Y:S02]  /*0590*/  FMUL R9, R34, 0.25 ;  /* 0x3e80000022097820 */ /* 0x000fe40000400000 */
[----:B------:R-:W1:Y:S03]  /*05a0*/  MUFU.RCP R8, R36 ;  /* 0x0000002400087308 */ /* 0x000e660000001000 */
[----:B------:R-:W-:Y:S01]  /*05b0*/  FSEL R9, R9, R34, P0 ;  /* 0x0000002209097208 */ /* 0x000fe20000000000 */
[----:B------:R-:W-:Y:S01]  /*05c0*/  FADD R12, R35, R12 ;  /* 0x0000000c230c7221 */ /* 0x000fe20000000000 */
[----:B------:R-:W-:-:S03]  /*05d0*/  FADD R10, R19, 1 ;  /* 0x3f800000130a7421 */ /* 0x000fc60000000000 */
[----:B------:R-:W-:Y:S01]  /*05e0*/  @!P2 FMUL R9, R9, 16777216 ;  /* 0x4b8000000909a820 */ /* 0x000fe20000400000 */
[----:B------:R2:W-:Y:S01]  /*05f0*/  @!P1 STG.E.128 desc[UR6][R2.64], R12 ;  /* 0x0000000c02009986 */ /* 0x0005e2000c101d06 */
[----:B------:R-:W-:Y:S02]  /*0600*/  FSETP.GT.AND P2, PT, |R10|, 8.50705917302346158658e+37, PT ;  /* 0x7e8000000a00780b */ /* 0x000fe40003f44200 */
[----:B-1----:R-:W-:Y:S01]  /*0610*/  FFMA R8, R8, R9, R29 ;  /* 0x0000000908087223 */ /* 0x002fe2000000001d */
[C---:B------:R-:W-:Y:S01]  /*0620*/  FMUL R9, R10.reuse, 0.25 ;  /* 0x3e8000000a097820 */ /* 0x040fe20000400000 */
[C---:B------:R-:W-:Y:S02]  /*0630*/  FSETP.GEU.AND P4, PT, |R10|.reuse, 1.175494350822287508e-38, PT ;  /* 0x008000000a00780b */ /* 0x040fe40003f8e200 */
[----:B------:R-:W-:Y:S02]  /*0640*/  FSEL R19, R10, R19, !P1 ;  /* 0x000000130a137208 */ /* 0x000fe40004800000 */
[----:B------:R-:W-:Y:S01]  /*0650*/  FSEL R31, R9, R10, P2 ;  /* 0x0000000a091f7208 */ /* 0x000fe20001000000 */
[----:B--2---:R-:W-:Y:S01]  /*0660*/  FADD R3, R20, 1 ;  /* 0x3f80000014037421 */ /* 0x004fe20000000000 */
[----:B------:R-:W-:-:S04]  /*0670*/  FADD R14, R14, -R8 ;  /* 0x800000080e0e7221 */ /* 0x000fc80000000000 */
[C---:B------:R-:W-:Y:S01]  /*0680*/  FSETP.GEU.AND P3, PT, |R3|.reuse, 1.175494350822287508e-38, PT ;  /* 0x008000000300780b */ /* 0x040fe20003f6e200 */
[C---:B------:R-:W-:Y:S01]  /*0690*/  FMUL R10, R3.reuse, 0.25 ;  /* 0x3e800000030a7820 */ /* 0x040fe20000400000 */
[----:B------:R-:W-:Y:S01]  /*06a0*/  FSETP.GT.AND P0, PT, |R3|, 8.50705917302346158658e+37, PT ;  /* 0x7e8000000300780b */ /* 0x000fe20003f04200 */
[----:B------:R-:W-:-:S03]  /*06b0*/  @!P1 FFMA R25, R34, R14, R25 ;  /* 0x0000000e22199223 */ /* 0x000fc60000000019 */
[----:B------:R-:W-:Y:S01]  /*06c0*/  FSEL R14, R10, R3, P0 ;  /* 0x000000030a0e7208 */ /* 0x000fe20000000000 */
[----:B------:R-:W-:Y:S01]  /*06d0*/  FADD R10, R12, -R23 ;  /* 0x800000170c0a7221 */ /* 0x000fe20000000000 */
[----:B------:R-:W-:-:S03]  /*06e0*/  FSEL R28, R11, R28, !P1 ;  /* 0x0000001c0b1c7208 */ /* 0x000fc60004800000 */
[----:B------:R-:W-:Y:S02]  /*06f0*/  FMUL R11, R10, 0.25 ;  /* 0x3e8000000a0b7820 */ /* 0x000fe40000400000 */
[----:B------:R-:W-:Y:S01]  /*0700*/  @!P3 FMUL R14, R14, 16777216 ;  /* 0x4b8000000e0eb820 */ /* 0x000fe20000400000 */
[----:B------:R-:W-:Y:S01]  /*0710*/  @!P4 FMUL R31, R31, 16777216 ;  /* 0x4b8000001f1fc820 */ /* 0x000fe20000400000 */
[----:B------:R-:W-:Y:S01]  /*0720*/  FADD R2, R13, -R18 ;  /* 0x800000120d027221 */ /* 0x000fe20000000000 */
[----:B------:R-:W-:Y:S02]  /*0730*/  FSEL R11, R11, R10, P0 ;  /* 0x0000000a0b0b7208 */ /* 0x000fe40000000000 */
[----:B------:R-:W-:Y:S01]  /*0740*/  IADD3 R27, P0, R27, 0x20, RZ ;  /* 0x000000201b1b7810 */ /* 0x000fe20007f1e0ff */
[----:B------:R-:W1:Y:S01]  /*0750*/  MUFU.RCP R9, R31 ;  /* 0x0000001f00097308 */ /* 0x000e620000001000 */
[----:B------:R-:W-:Y:S02]  /*0760*/  FMUL R15, R2, 0.25 ;  /* 0x3e800000020f7820 */ /* 0x000fe40000400000 */
[----:B------:R-:W-:-:S05]  /*0770*/  IADD3.X R22, RZ, R22, RZ, P0, !PT ;  /* 0x00000016ff167210 */ /* 0x000fca00007fe4ff */
[----:B------:R-:W2:Y:S01]  /*0780*/  MUFU.RCP R14, R14 ;  /* 0x0000000e000e7308 */ /* 0x000ea20000001000 */
[----:B------:R-:W-:Y:S02]  /*0790*/  ISETP.GE.U32.AND P0, PT, R27, 0x2e0, PT ;  /* 0x000002e01b00780c */ /* 0x000fe40003f06070 */
[----:B------:R-:W-:Y:S02]  /*07a0*/  FSEL R15, R15, R2, P2 ;  /* 0x000000020f0f7208 */ /* 0x000fe40001000000 */
[----:B------:R-:W-:Y:S01]  /*07b0*/  ISETP.GE.U32.AND.EX P0, PT, R22, RZ, PT, P0 ;  /* 0x000000ff1600720c */ /* 0x000fe20003f06100 */
[----:B------:R-:W-:Y:S02]  /*07c0*/  @!P3 FMUL R11, R11, 16777216 ;  /* 0x4b8000000b0bb820 */ /* 0x000fe40000400000 */
[----:B------:R-:W-:-:S04]  /*07d0*/  @!P4 FMUL R15, R15, 16777216 ;  /* 0x4b8000000f0fc820 */ /* 0x000fc80000400000 */
[----:B-1----:R-:W-:Y:S01]  /*07e0*/  FFMA R9, R9, R15, R18 ;  /* 0x0000000f09097223 */ /* 0x002fe20000000012 */
[----:B--2---:R-:W-:-:S03]  /*07f0*/  FFMA R11, R14, R11, R23 ;  /* 0x0000000b0e0b7223 */ /* 0x004fc60000000017 */
[----:B------:R-:W-:Y:S01]  /*0800*/  FADD R13, R13, -R9 ;  /* 0x800000090d0d7221 */ /* 0x000fe20000000000 */
[----:B------:R-:W-:Y:S01]  /*0810*/  IADD3 R4, P2, R4, 0x80, RZ ;  /* 0x0000008004047810 */ /* 0x000fe20007f5e0ff */
[----:B------:R-:W-:Y:S01]  /*0820*/  FADD R12, R12, -R11 ;  /* 0x8000000b0c0c7221 */ /* 0x000fe20000000000 */
[----:B------:R-:W-:Y:S01]  /*0830*/  FSEL R30, R33, R30, !P1 ;  /* 0x0000001e211e7208 */ /* 0x000fe20004800000 */
[----:B------:R-:W-:Y:S01]  /*0840*/  @!P1 FFMA R24, R2, R13, R24 ;  /* 0x0000000d02189223 */ /* 0x000fe20000000018 */
[----:B------:R-:W-:Y:S01]  /*0850*/  FSEL R20, R3, R20, !P1 ;  /* 0x0000001403147208 */ /* 0x000fe20004800000 */
[----:B------:R-:W-:Y:S01]  /*0860*/  @!P1 FFMA R21, R10, R12, R21 ;  /* 0x0000000c0a159223 */ /* 0x000fe20000000015 */
[----:B------:R-:W-:Y:S02]  /*0870*/  FSEL R29, R8, R29, !P1 ;  /* 0x0000001d081d7208 */ /* 0x000fe40004800000 */
[----:B------:R-:W-:Y:S02]  /*0880*/  FSEL R18, R9, R18, !P1 ;  /* 0x0000001209127208 */ /* 0x000fe40004800000 */
[----:B------:R-:W-:-:S02]  /*0890*/  FSEL R23, R11, R23, !P1 ;  /* 0x000000170b177208 */ /* 0x000fc40004800000 */
[----:B------:R-:W-:Y:S01]  /*08a0*/  IADD3.X R5, RZ, R5, RZ, P2, !PT ;  /* 0x00000005ff057210 */ /* 0x000fe200017fe4ff */
[----:B------:R-:W-:Y:S06]  /*08b0*/  @!P0 BRA `(.L_x_0) ;  /* 0xfffffff800a08947 */ /* 0x000fec000383ffff */
[----:B------:R-:W-:Y:S01]  /*08c0*/  FADD R5, R20, R19 ;  /* 0x0000001314057221 */ /* 0x000fe20000000000 */
[----:B------:R-:W-:Y:S01]  /*08d0*/  FMUL R8, R19, 0.25 ;  /* 0x3e80000013087820 */ /* 0x000fe20000400000 */
[----:B------:R-:W-:Y:S01]  /*08e0*/  FMUL R11, R30, 0.25 ;  /* 0x3e8000001e0b7820 */ /* 0x000fe20000400000 */
[----:B------:R-:W-:Y:S01]  /*08f0*/  FADD R18, R18, -R23 ;  /* 0x8000001712127221 */ /* 0x000fe20000000000 */
[C---:B------:R-:W-:Y:S01]  /*0900*/  FMUL R2, R5.reuse, 0.25 ;  /* 0x3e80000005027820 */ /* 0x040fe20000400000 */
[C---:B------:R-:W-:Y:S01]  /*0910*/  FSETP.GEU.AND P0, PT, |R5|.reuse, 1.175494350822287508e-38, PT ;  /* 0x008000000500780b */ /* 0x040fe20003f0e200 */
[----:B------:R-:W-:Y:S01]  /*0920*/  FADD R3, R30, R5 ;  /* 0x000000051e037221 */ /* 0x000fe20000000000 */
[----:B------:R-:W-:Y:S01]  /*0930*/  FSETP.GT.AND P5, PT, |R5|, 8.50705917302346158658e+37, PT ;  /* 0x7e8000000500780b */ /* 0x000fe20003fa4200 */
[----:B------:R-:W-:Y:S01]  /*0940*/  FMUL R15, R26, 0.25 ;  /* 0x3e8000001a0f7820 */ /* 0x000fe20000400000 */
[----:B------:R-:W-:Y:S01]  /*0950*/  FADD R21, R24, R21 ;  /* 0x0000001518157221 */ /* 0x000fe20000000000 */
[C---:B------:R-:W-:Y:S01]  /*0960*/  FMUL R10, R3.reuse, 0.25 ;  /* 0x3e800000030a7820 */ /* 0x040fe20000400000 */
[----:B------:R-:W-:Y:S01]  /*0970*/  FSEL R4, R2, R5, P5 ;  /* 0x0000000502047208 */ /* 0x000fe20002800000 */
[----:B------:R-:W-:Y:S01]  /*0980*/  FADD R2, R26, R3 ;  /* 0x000000031a027221 */ /* 0x000fe20000000000 */
[C---:B------:R-:W-:Y:S01]  /*0990*/  FSETP.GEU.AND P2, PT, |R3|.reuse, 1.175494350822287508e-38, PT ;  /* 0x008000000300780b */ /* 0x040fe20003f4e200 */
[----:B------:R-:W1:Y:S01]  /*09a0*/  S2UR UR5, SR_CgaCtaId ;  /* 0x00000000000579c3 */ /* 0x000e620000008800 */
[----:B------:R-:W-:Y:S01]  /*09b0*/  FSETP.GT.AND P3, PT, |R3|, 8.50705917302346158658e+37, PT ;  /* 0x7e8000000300780b */ /* 0x000fe20003f64200 */
[C---:B------:R-:W-:Y:S01]  /*09c0*/  FMUL R13, R2.reuse, 0.25 ;  /* 0x3e800000020d7820 */ /* 0x040fe20000400000 */
[----:B------:R-:W-:Y:S01]  /*09d0*/  FSETP.GEU.AND P4, PT, |R2|, 1.175494350822287508e-38, PT ;  /* 0x008000000200780b */ /* 0x000fe20003f8e200 */
[----:B------:R-:W-:Y:S01]  /*09e0*/  @!P0 FMUL R4, R4, 16777216 ;  /* 0x4b80000004048820 */ /* 0x000fe20000400000 */
[----:B------:R-:W-:Y:S01]  /*09f0*/  FSEL R10, R10, R3, P3 ;  /* 0x000000030a0a7208 */ /* 0x000fe20001800000 */
[----:B------:R-:W2:Y:S01]  /*0a00*/  SHFL.BFLY PT, R9, R2, 0x4, 0x1f ;  /* 0x0c801f0002097f89 */ /* 0x000ea200000e0000 */
[----:B------:R-:W-:Y:S01]  /*0a10*/  FSEL R19, R8, R19, P5 ;  /* 0x0000001308137208 */ /* 0x000fe20002800000 */
[----:B------:R-:W-:Y:S01]  /*0a20*/  UMOV UR4, 0x400 ;  /* 0x0000040000047882 */ /* 0x000fe20000000000 */
[----:B------:R-:W-:Y:S01]  /*0a30*/  FSETP.GT.AND P5, PT, |R2|, 8.50705917302346158658e+37, PT ;  /* 0x7e8000000200780b */ /* 0x000fe20003fa4200 */
[----:B------:R-:W3:Y:S01]  /*0a40*/  MUFU.RCP R4, R4 ;  /* 0x0000000400047308 */ /* 0x000ee20000001000 */
[----:B------:R-:W-:Y:S01]  /*0a50*/  IADD3 R31, R0, -0x20, RZ ;  /* 0xffffffe0001f7810 */ /* 0x000fe20007ffe0ff */
[----:B------:R-:W-:Y:S01]  /*0a60*/  @!P2 FMUL R10, R10, 16777216 ;  /* 0x4b8000000a0aa820 */ /* 0x000fe20000400000 */
[----:B------:R-:W-:Y:S01]  /*0a70*/  @!P0 FMUL R19, R19, 16777216 ;  /* 0x4b80000013138820 */ /* 0x000fe20000400000 */
[----:B------:R-:W-:-:S02]  /*0a80*/  FSEL R12, R13, R2, P5 ;  /* 0x000000020d0c7208 */ /* 0x000fc40002800000 */
[----:B------:R-:W-:Y:S02]  /*0a90*/  FSETP.NEU.AND P0, PT, R5, RZ, PT ;  /* 0x000000ff0500720b */ /* 0x000fe40003f0d000 */
[----:B------:R-:W4:Y:S01]  /*0aa0*/  MUFU.RCP R10, R10 ;  /* 0x0000000a000a7308 */ /* 0x000f220000001000 */
[----:B------:R-:W-:Y:S01]  /*0ab0*/  @!P4 FMUL R12, R12, 16777216 ;  /* 0x4b8000000c0cc820 */ /* 0x000fe20000400000 */
[----:B------:R-:W-:Y:S01]  /*0ac0*/  FSEL R13, R11, R30, P3 ;  /* 0x0000001e0b0d7208 */ /* 0x000fe20001800000 */
[----:B------:R-:W-:Y:S01]  /*0ad0*/  FMUL R11, R18, R18 ;  /* 0x00000012120b7220 */ /* 0x000fe20000400000 */
[----:B------:R-:W-:Y:S01]  /*0ae0*/  FSEL R15, R15, R26, P5 ;  /* 0x0000001a0f0f7208 */ /* 0x000fe20002800000 */
[----:B-1----:R-:W-:Y:S01]  /*0af0*/  UPRMT UR4, UR5, 0x654, UR4 ;  /* 0x0000065405047896 */ /* 0x002fe20008000004 */
[----:B---3--:R-:W-:Y:S02]  /*0b00*/  FMUL R4, R4, R19 ;  /* 0x0000001304047220 */ /* 0x008fe40000400000 */
[----:B------:R-:W1:Y:S01]  /*0b10*/  MUFU.RCP R14, R12 ;  /* 0x0000000c000e7308 */ /* 0x000e620000001000 */
[----:B------:R-:W-:Y:S01]  /*0b20*/  @!P2 FMUL R13, R13, 16777216 ;  /* 0x4b8000000d0da820 */ /* 0x000fe20000400000 */
[----:B------:R-:W-:Y:S01]  /*0b30*/  FMUL R11, R20, R11 ;  /* 0x0000000b140b7220 */ /* 0x000fe20000400000 */
[----:B------:R-:W-:Y:S01]  /*0b40*/  @!P4 FMUL R15, R15, 16777216 ;  /* 0x4b8000000f0fc820 */ /* 0x000fe20000400000 */
[----:B------:R-:W-:-:S02]  /*0b50*/  FSEL R4, R4, RZ, P0 ;  /* 0x000000ff04047208 */ /* 0x000fc40000000000 */
[----:B------:R-:W-:Y:S01]  /*0b60*/  FSETP.NEU.AND P0, PT, R3, RZ, PT ;  /* 0x000000ff0300720b */ /* 0x000fe20003f0d000 */
[----:B----4-:R-:W-:Y:S01]  /*0b70*/  FMUL R10, R10, R13 ;  /* 0x0000000d0a0a7220 */ /* 0x010fe20000400000 */
[----:B------:R-:W-:Y:S01]  /*0b80*/  FSETP.NEU.AND P2, PT, R2, RZ, PT ;  /* 0x000000ff0200720b */ /* 0x000fe20003f4d000 */
[----:B------:R-:W-:Y:S01]  /*0b90*/  FFMA R18, R18, R4, R23 ;  /* 0x0000000412127223 */ /* 0x000fe20000000017 */
[----:B------:R-:W-:Y:S01]  /*0ba0*/  FFMA R8, R4, R11, R21 ;  /* 0x0000000b04087223 */ /* 0x000fe20000000015 */
[----:B--2---:R-:W-:Y:S01]  /*0bb0*/  FADD R4, R2, R9 ;  /* 0x0000000902047221 */ /* 0x004fe20000000000 */
[----:B------:R-:W-:Y:S01]  /*0bc0*/  FSEL R10, R10, RZ, P0 ;  /* 0x000000ff0a0a7208 */ /* 0x000fe20000000000 */
[----:B------:R-:W-:Y:S01]  /*0bd0*/  FADD R29, R29, -R18 ;  /* 0x800000121d1d7221 */ /* 0x000fe20000000000 */
[----:B------:R-:W-:Y:S01]  /*0be0*/  FADD R25, R25, R8 ;  /* 0x0000000819197221 */ /* 0x000fe20000000000 */
[----:B-1----:R-:W-:Y:S01]  /*0bf0*/  FMUL R14, R14, R15 ;  /* 0x0000000f0e0e7220 */ /* 0x002fe20000400000 */
[C---:B------:R-:W-:Y:S01]  /*0c00*/  FSETP.GEU.AND P3, PT, |R4|.reuse, 1.175494350822287508e-38, PT ;  /* 0x008000000400780b */ /* 0x040fe20003f6e200 */
[C---:B------:R-:W-:Y:S01]  /*0c10*/  FMUL R12, R29.reuse, R29 ;  /* 0x0000001d1d0c7220 */ /* 0x040fe20000400000 */
[----:B------:R-:W-:Y:S01]  /*0c20*/  FFMA R29, R29, R10, R18 ;  /* 0x0000000a1d1d7223 */ /* 0x000fe20000000012 */
[C---:B------:R-:W-:Y:S01]  /*0c30*/  FMUL R11, R4.reuse, 0.25 ;  /* 0x3e800000040b7820 */ /* 0x040fe20000400000 */
[----:B------:R-:W-:Y:S01]  /*0c40*/  FSETP.GT.AND P0, PT, |R4|, 8.50705917302346158658e+37, PT ;  /* 0x7e8000000400780b */ /* 0x000fe20003f04200 */
[----:B------:R-:W-:Y:S01]  /*0c50*/  FMUL R12, R5, R12 ;  /* 0x0000000c050c7220 */ /* 0x000fe20000400000 */
[----:B------:R-:W-:Y:S01]  /*0c60*/  FSEL R14, R14, RZ, P2 ;  /* 0x000000ff0e0e7208 */ /* 0x000fe20001000000 */
[----:B------:R-:W1:Y:S01]  /*0c70*/  SHFL.BFLY PT, R5, R4, 0x2, 0x1f ;  /* 0x0c401f0004057f89 */ /* 0x000e6200000e0000 */
[----:B------:R-:W-:Y:S01]  /*0c80*/  FADD R28, R28, -R29 ;  /* 0x8000001d1c1c7221 */ /* 0x000fe20000000000 */
[----:B------:R-:W-:Y:S01]  /*0c90*/  FSEL R11, R11, R4, P0 ;  /* 0x000000040b0b7208 */ /* 0x000fe20000000000 */
[----:B------:R-:W-:Y:S01]  /*0ca0*/  FFMA R25, R10, R12, R25 ;  /* 0x0000000c0a197223 */ /* 0x000fe20000000019 */
[----:B------:R-:W-:Y:S01]  /*0cb0*/  FSETP.NEU.AND P2, PT, R4, RZ, PT ;  /* 0x000000ff0400720b */ /* 0x000fe20003f4d000 */
[C---:B------:R-:W-:Y:S01]  /*0cc0*/  FFMA R29, R28.reuse, R14, R29 ;  /* 0x0000000e1c1d7223 */ /* 0x040fe2000000001d */
[----:B------:R-:W-:Y:S01]  /*0cd0*/  FMUL R28, R28, R28 ;  /* 0x0000001c1c1c7220 */ /* 0x000fe20000400000 */
[----:B------:R-:W-:Y:S01]  /*0ce0*/  @!P3 FMUL R11, R11, 16777216 ;  /* 0x4b8000000b0bb820 */ /* 0x000fe20000400000 */
[----:B------:R-:W-:Y:S01]  /*0cf0*/  FADD R25, R32, R25 ;  /* 0x0000001920197221 */ /* 0x000fe20000000000 */
[----:B------:R-:W2:Y:S01]  /*0d00*/  LDC.64 R22, c[0x0][0x228] ;  /* 0x00008a00ff167b82 */ /* 0x000ea20000000a00 */
[----:B------:R-:W3:Y:S01]  /*0d10*/  SHFL.BFLY PT, R10, R29, 0x4, 0x1f ;  /* 0x0c801f001d0a7f89 */ /* 0x000ee200000e0000 */
[----:B------:R-:W-:Y:S01]  /*0d20*/  FMUL R28, R3, R28 ;  /* 0x0000001c031c7220 */ /* 0x000fe20000400000 */
[----:B------:R-:W4:Y:S01]  /*0d30*/  MUFU.RCP R8, R11 ;  /* 0x0000000b00087308 */ /* 0x000f220000001000 */
[----:B------:R-:W-:Y:S01]  /*0d40*/  @P0 FMUL R9, R9, 0.25 ;  /* 0x3e80000009090820 */ /* 0x000fe20000400000 */
[----:B------:R-:W-:Y:S01]  /*0d50*/  IADD3 R31, R31, 0x20, RZ ;  /* 0x000000201f1f7810 */ /* 0x000fe20007ffe0ff */
[----:B------:R-:W-:-:S02]  /*0d60*/  FFMA R25, R14, R28, R25 ;  /* 0x0000001c0e197223 */ /* 0x000fc40000000019 */
[----:B------:R-:W-:Y:S01]  /*0d70*/  @!P3 FMUL R9, R9, 16777216 ;  /* 0x4b8000000909b820 */ /* 0x000fe20000400000 */
[----:B------:R-:W5:Y:S01]  /*0d80*/  LDC.64 R20, c[0x0][0x220] ;  /* 0x00008800ff147b82 */ /* 0x000f620000000a00 */
[----:B------:R-:W-:Y:S01]  /*0d90*/  IMAD.WIDE R32, R31, 0x4, R6 ;  /* 0x000000041f207825 */ /* 0x000fe200078e0206 */
[----:B------:R-:W3:Y:S03]  /*0da0*/  SHFL.BFLY PT, R12, R25, 0x4, 0x1f ;  /* 0x0c801f00190c7f89 */ /* 0x000ee600000e0000 */
[----:B-1----:R-:W-:Y:S01]  /*0db0*/  FADD R3, R4, R5 ;  /* 0x0000000504037221 */ /* 0x002fe20000000000 */
[----:B----4-:R-:W-:-:S03]  /*0dc0*/  FMUL R9, R8, R9 ;  /* 0x0000000908097220 */ /* 0x010fc60000400000 */
[C---:B------:R-:W-:Y:S01]  /*0dd0*/  FMUL R14, R3.reuse, 0.25 ;  /* 0x3e800000030e7820 */ /* 0x040fe20000400000 */
[C---:B------:R-:W-:Y:S01]  /*0de0*/  FSETP.GEU.AND P3, PT, |R3|.reuse, 1.175494350822287508e-38, PT ;  /* 0x008000000300780b */ /* 0x040fe20003f6e200 */
[----:B------:R-:W1:Y:S01]  /*0df0*/  SHFL.BFLY PT, R8, R3, 0x1, 0x1f ;  /* 0x0c201f0003087f89 */ /* 0x000e6200000e0000 */
[----:B------:R-:W-:Y:S02]  /*0e00*/  FSETP.GT.AND P0, PT, |R3|, 8.50705917302346158658e+37, PT ;  /* 0x7e8000000300780b */ /* 0x000fe40003f04200 */
[----:B------:R-:W-:Y:S01]  /*0e10*/  FSEL R9, R9, RZ, P2 ;  /* 0x000000ff09097208 */ /* 0x000fe20001000000 */
[----:B---3--:R-:W-:Y:S01]  /*0e20*/  FADD R10, -R29, R10 ;  /* 0x0000000a1d0a7221 */ /* 0x008fe20000000100 */
[----:B------:R-:W-:Y:S02]  /*0e30*/  FSEL R14, R14, R3, P0 ;  /* 0x000000030e0e7208 */ /* 0x000fe40000000000 */
[----:B------:R-:W-:Y:S01]  /*0e40*/  FSETP.NEU.AND P2, PT, R3, RZ, PT ;  /* 0x000000ff0300720b */ /* 0x000fe20003f4d000 */
[C---:B------:R-:W-:Y:S01]  /*0e50*/  FFMA R29, R10.reuse, R9, R29 ;  /* 0x000000090a1d7223 */ /* 0x040fe2000000001d */
[----:B------:R-:W-:-:S03]  /*0e60*/  FMUL R11, R10, R10 ;  /* 0x0000000a0a0b7220 */ /* 0x000fc60000400000 */
[----:B------:R-:W-:Y:S01]  /*0e70*/  @!P3 FMUL R14, R14, 16777216 ;  /* 0x4b8000000e0eb820 */ /* 0x000fe20000400000 */
[----:B------:R-:W-:Y:S01]  /*0e80*/  FMUL R11, R2, R11 ;  /* 0x0000000b020b7220 */ /* 0x000fe20000400000 */
[----:B0-----:R-:W-:Y:S01]  /*0e90*/  FADD R12, R25, R12 ;  /* 0x0000000c190c7221 */ /* 0x001fe20000000000 */
[----:B------:R-:W0:Y:S01]  /*0ea0*/  SHFL.BFLY PT, R2, R29, 0x2, 0x1f ;  /* 0x0c401f001d027f89 */ /* 0x000e2200000e0000 */
[----:B------:R-:W-:Y:S02]  /*0eb0*/  @P0 FMUL R5, R5, 0.25 ;  /* 0x3e80000005050820 */ /* 0x000fe40000400000 */
[----:B------:R-:W3:Y:S01]  /*0ec0*/  MUFU.RCP R14, R14 ;  /* 0x0000000e000e7308 */ /* 0x000ee20000001000 */
[----:B------:R-:W-:Y:S01]  /*0ed0*/  FFMA R11, R9, R11, R12 ;  /* 0x0000000b090b7223 */ /* 0x000fe2000000000c */
[----:B------:R-:W-:Y:S01]  /*0ee0*/  @!P3 FMUL R5, R5, 16777216 ;  /* 0x4b8000000505b820 */ /* 0x000fe20000400000 */
[----:B-1----:R-:W-:-:S03]  /*0ef0*/  FADD R12, R3, R8 ;  /* 0x00000008030c7221 */ /* 0x002fc60000000000 */
[----:B------:R-:W1:Y:S02]  /*0f00*/  SHFL.BFLY PT, R10, R11, 0x2, 0x1f ;  /* 0x0c401f000b0a7f89 */ /* 0x000e6400000e0000 */
[C---:B------:R-:W-:Y:S02]  /*0f10*/  FSETP.GT.AND P0, PT, |R12|.reuse, 8.50705917302346158658e+37, PT ;  /* 0x7e8000000c00780b */ /* 0x040fe40003f04200 */
[----:B------:R-:W-:Y:S01]  /*0f20*/  FSETP.GEU.AND P3, PT, |R12|, 1.175494350822287508e-38, PT ;  /* 0x008000000c00780b */ /* 0x000fe20003f6e200 */
[----:B---3--:R-:W-:-:S05]  /*0f30*/  FMUL R5, R14, R5 ;  /* 0x000000050e057220 */ /* 0x008fca0000400000 */
[----:B------:R-:W-:Y:S01]  /*0f40*/  FSEL R9, R5, RZ, P2 ;  /* 0x000000ff05097208 */ /* 0x000fe20001000000 */
[----:B0-----:R-:W-:Y:S01]  /*0f50*/  FADD R2, -R29, R2 ;  /* 0x000000021d027221 */ /* 0x001fe20000000100 */
[----:B------:R-:W0:Y:S01]  /*0f60*/  S2R R5, SR_TID.X ;  /* 0x0000000000057919 */ /* 0x000e220000002100 */
[C---:B------:R-:W-:Y:S02]  /*0f70*/  FSETP.NEU.AND P2, PT, R12.reuse, RZ, PT ;  /* 0x000000ff0c00720b */ /* 0x040fe40003f4d000 */
[----:B------:R-:W-:Y:S01]  /*0f80*/  @P0 FMUL R12, R12, 0.25 ;  /* 0x3e8000000c0c0820 */ /* 0x000fe20000400000 */
[C---:B------:R-:W-:Y:S01]  /*0f90*/  FFMA R29, R2.reuse, R9, R29 ;  /* 0x00000009021d7223 */ /* 0x040fe2000000001d */
[----:B------:R-:W-:Y:S01]  /*0fa0*/  FMUL R13, R2, R2 ;  /* 0x00000002020d7220 */ /* 0x000fe20000400000 */
[----:B------:R-:W-:Y:S01]  /*0fb0*/  @P0 FMUL R8, R8, 0.25 ;  /* 0x3e80000008080820 */ /* 0x000fe20000400000 */
[----:B------:R-:W-:Y:S02]  /*0fc0*/  @!P3 FMUL R12, R12, 16777216 ;  /* 0x4b8000000c0cb820 */ /* 0x000fe40000400000 */
[----:B------:R-:W3:Y:S01]  /*0fd0*/  SHFL.BFLY PT, R2, R29, 0x1, 0x1f ;  /* 0x0c201f001d027f89 */ /* 0x000ee200000e0000 */
[----:B-1----:R-:W-:Y:S01]  /*0fe0*/  FADD R10, R11, R10 ;  /* 0x0000000a0b0a7221 */ /* 0x002fe20000000000 */
[----:B------:R-:W-:Y:S01]  /*0ff0*/  @!P3 FMUL R8, R8, 16777216 ;  /* 0x4b8000000808b820 */ /* 0x000fe20000400000 */
[----:B------:R-:W1:Y:S01]  /*1000*/  MUFU.RCP R11, R12 ;  /* 0x0000000c000b7308 */ /* 0x000e620000001000 */
[----:B------:R-:W-:-:S04]  /*1010*/  FMUL R13, R4, R13 ;  /* 0x0000000d040d7220 */ /* 0x000fc80000400000 */
[----:B------:R-:W-:Y:S01]  /*1020*/  FFMA R10, R9, R13, R10 ;  /* 0x0000000d090a7223 */ /* 0x000fe2000000000a */
[----:B------:R-:W-:-:S04]  /*1030*/  SHF.R.S32.HI R13, RZ, 0x1f, R16 ;  /* 0x0000001fff0d7819 */ /* 0x000fc80000011410 */
[----:B------:R-:W4:Y:S01]  /*1040*/  SHFL.BFLY PT, R9, R10, 0x1, 0x1f ;  /* 0x0c201f000a097f89 */ /* 0x000f2200000e0000 */
[----:B------:R-:W-:Y:S01]  /*1050*/  LEA.HI R13, R13, R16, RZ, 0x2 ;  /* 0x000000100d0d7211 */ /* 0x000fe200078f10ff */
[----:B-1----:R-:W-:Y:S01]  /*1060*/  FMUL R11, R11, R8 ;  /* 0x000000080b0b7220 */ /* 0x002fe20000400000 */
[----:B------:R-:W-:Y:S02]  /*1070*/  LEA.HI R8, R16, R16, RZ, 0x1 ;  /* 0x0000001010087211 */ /* 0x000fe400078f08ff */
[----:B------:R-:W-:Y:S02]  /*1080*/  LOP3.LUT R13, R13, 0xfffffffc, RZ, 0xc0, !PT ;  /* 0xfffffffc0d0d7812 */ /* 0x000fe400078ec0ff */
[----:B------:R-:W-:Y:S01]  /*1090*/  FSEL R11, R11, RZ, P2 ;  /* 0x000000ff0b0b7208 */ /* 0x000fe20001000000 */
[----:B---3--:R-:W-:Y:S01]  /*10a0*/  FADD R2, -R29, R2 ;  /* 0x000000021d027221 */ /* 0x008fe20000000100 */
[----:B0-----:R-:W-:Y:S02]  /*10b0*/  SHF.R.U32.HI R15, RZ, 0x3, R5 ;  /* 0x00000003ff0f7819 */ /* 0x001fe40000011605 */
[----:B------:R-:W-:Y:S01]  /*10c0*/  LOP3.LUT R12, R5, 0xf, RZ, 0xc0, !PT ;  /* 0x0000000f050c7812 */ /* 0x000fe200078ec0ff */
[C---:B------:R-:W-:Y:S01]  /*10d0*/  FMUL R4, R2.reuse, R2 ;  /* 0x0000000202047220 */ /* 0x040fe20000400000 */
[----:B------:R-:W-:Y:S01]  /*10e0*/  SGXT.U32 R15, R15, 0x4 ;  /* 0x000000040f0f781a */ /* 0x000fe20000000000 */
[----:B------:R-:W-:Y:S01]  /*10f0*/  FFMA R2, R2, R11, R29 ;  /* 0x0000000b02027223 */ /* 0x000fe2000000001d */
[----:B------:R-:W-:Y:S01]  /*1100*/  LEA R12, R12, UR4, 0x2 ;  /* 0x000000040c0c7c11 */ /* 0x000fe2000f8e10ff */
[----:B------:R-:W-:Y:S01]  /*1110*/  FMUL R3, R3, R4 ;  /* 0x0000000403037220 */ /* 0x000fe20000400000 */
[----:B------:R-:W-:-:S02]  /*1120*/  LEA R15, R15, UR4, 0x2 ;  /* 0x000000040f0f7c11 */ /* 0x000fc4000f8e10ff */
[----:B------:R-:W-:Y:S01]  /*1130*/  LOP3.LUT P0, RZ, R5, 0x70, RZ, 0xc0, !PT ;  /* 0x0000007005ff7812 */ /* 0x000fe2000780c0ff */
[----:B----4-:R-:W-:Y:S02]  /*1140*/  FADD R4, R10, R9 ;  /* 0x000000090a047221 */ /* 0x010fe40000000000 */
[----:B------:R-:W-:Y:S01]  /*1150*/  STS [R15], R2 ;  /* 0x000000020f007388 */ /* 0x000fe20000000800 */
[----:B------:R-:W-:Y:S01]  /*1160*/  BAR.SYNC.DEFER_BLOCKING 0x0 ;  /* 0x0000000000007b1d */ /* 0x000fe20000010000 */
[----:B------:R-:W-:Y:S01]  /*1170*/  FFMA R4, R11, R3, R4 ;  /* 0x000000030b047223 */ /* 0x000fe20000000004 */
[----:B------:R-:W-:Y:S02]  /*1180*/  LEA.HI R3, R8, R17, RZ, 0x1 ;  /* 0x0000001108037211 */ /* 0x000fe400078f08ff */
[----:B------:R-:W-:Y:S02]  /*1190*/  SHF.R.S32.HI R17, RZ, 0x1, R8 ;  /* 0x00000001ff117819 */ /* 0x000fe40000011408 */
[----:B------:R-:W-:-:S02]  /*11a0*/  LOP3.LUT R18, R3, 0xfffffffe, RZ, 0xc0, !PT ;  /* 0xfffffffe03127812 */ /* 0x000fc400078ec0ff */
[----:B------:R-:W0:Y:S01]  /*11b0*/  LDC.64 R10, c[0x0][0x230] ;  /* 0x00008c00ff0a7b82 */ /* 0x000e220000000a00 */
[----:B------:R-:W-:Y:S01]  /*11c0*/  ISETP.LT.AND P0, PT, R16, 0x10, !P0 ;  /* 0x000000101000780c */ /* 0x000fe20004701270 */
[----:B------:R-:W-:Y:S01]  /*11d0*/  IMAD R3, R17, -0x2, R16 ;  /* 0xfffffffe11037824 */ /* 0x000fe200078e0210 */
[----:B------:R-:W-:-:S05]  /*11e0*/  IADD3 R18, R17, -R18, RZ ;  /* 0x8000001211127210 */ /* 0x000fca0007ffe0ff */
[----:B------:R-:W1:Y:S01]  /*11f0*/  LDC.64 R8, c[0x0][0x238] ;  /* 0x00008e00ff087b82 */ /* 0x000e620000000a00 */
[----:B------:R-:W3:Y:S07]  /*1200*/  LDS R24, [R12] ;  /* 0x000000000c187984 */ /* 0x000eee0000000800 */
[----:B------:R-:W-:Y:S06]  /*1210*/  BAR.SYNC.DEFER_BLOCKING 0x0 ;  /* 0x0000000000007b1d */ /* 0x000fec0000010000 */
[----:B------:R-:W-:Y:S02]  /*1220*/  STS [R15], R4 ;  /* 0x000000040f007388 */ /* 0x000fe40000000800 */
[----:B------:R-:W-:Y:S06]  /*1230*/  BAR.SYNC.DEFER_BLOCKING 0x0 ;  /* 0x0000000000007b1d */ /* 0x000fec0000010000 */
[----:B------:R4:W2:Y:S02]  /*1240*/  LDS R14, [R12] ;  /* 0x000000000c0e7984 */ /* 0x0008a40000000800 */
[----:B----4-:R-:W-:Y:S01]  /*1250*/  LEA R12, R3, R18, 0x1 ;  /* 0x00000012030c7211 */ /* 0x010fe200078e08ff */
[----:B------:R-:W-:-:S03]  /*1260*/  HFMA2.MMA R3, -RZ, RZ, 0.8330078125, -0.052093505859375 ;  /* 0x3aaaaaabff037435 */ /* 0x000fc600000001ff */
[----:B------:R-:W-:-:S05]  /*1270*/  IADD3 R13, R12, R13, RZ ;  /* 0x0000000d0c0d7210 */ /* 0x000fca0007ffe0ff */
[----:B0-----:R-:W-:Y:S01]  /*1280*/  IMAD.WIDE R26, R13, 0x4, R10 ;  /* 0x000000040d1a7825 */ /* 0x001fe200078e020a */
[----:B------:R-:W-:-:S03]  /*1290*/  CS2R R10, SRZ ;  /* 0x00000000000a7805 */ /* 0x000fc6000001ff00 */
[----:B-1----:R-:W-:Y:S01]  /*12a0*/  IMAD.WIDE R28, R13, 0x4, R8 ;  /* 0x000000040d1c7825 */ /* 0x002fe200078e0208 */
[----:B------:R-:W-:Y:S01]  /*12b0*/  CS2R R8, SRZ ;  /* 0x0000000000087805 */ /* 0x000fe2000001ff00 */
[----:B---3--:R-:W-:Y:S02]  /*12c0*/  @P0 STG.E desc[UR6][R26.64], R24 ;  /* 0x000000181a000986 */ /* 0x008fe4000c101906 */
[----:B--2---:R-:W-:-:S04]  /*12d0*/  FFMA R14, R14, R3, 9.9999999747524270788e-07 ;  /* 0x358637bd0e0e7423 */ /* 0x004fc80000000003 */
[----:B------:R-:W0:Y:S01]  /*12e0*/  MUFU.RSQ R25, R14 ;  /* 0x0000000e00197308 */ /* 0x000e220000001400 */
[----:B------:R-:W-:Y:S01]  /*12f0*/  LOP3.LUT R5, R5, 0x7, RZ, 0xc0, !PT ;  /* 0x0000000705057812 */ /* 0x000fe200078ec0ff */
[----:B0-----:R0:W-:Y:S04]  /*1300*/  @P0 STG.E desc[UR6][R28.64], R25 ;  /* 0x000000191c000986 */ /* 0x0011e8000c101906 */
[----:B------:R1:W2:Y:S01]  /*1310*/  @!P1 LDG.E.EF.128 R8, desc[UR6][R32.64] ;  /* 0x0000000620089981 */ /* 0x0002a2000c0e1d00 */
[----:B------:R-:W-:-:S04]  /*1320*/  IMAD.WIDE.U32 R22, R5, 0x10, R22 ;  /* 0x0000001005167825 */ /* 0x000fc800078e0016 */
[----:B-----5:R-:W-:Y:S01]  /*1330*/  IMAD.WIDE.U32 R20, R5, 0x10, R20 ;  /* 0x0000001005147825 */ /* 0x020fe200078e0014 */
[----:B------:R-:W3:Y:S04]  /*1340*/  LDG.E.EL.128 R12, desc[UR6][R22.64] ;  /* 0x00000006160c7981 */ /* 0x000ee8000c2e1d00 */
[----:B------:R-:W3:Y:S01]  /*1350*/  LDG.E.EL.128 R16, desc[UR6][R20.64] ;  /* 0x0000000614107981 */ /* 0x000ee2000c2e1d00 */
[----:B------:R-:W-:Y:S01]  /*1360*/  FFMA R3, R4, R3, 9.9999999747524270788e-07 ;  /* 0x358637bd04037423 */ /* 0x000fe20000000003 */
[----:B0-----:R-:W-:Y:S01]  /*1370*/  IADD3 R29, R0, 0x20, RZ ;  /* 0x00000020001d7810 */ /* 0x001fe20007ffe0ff */
[----:B------:R-:W1:Y:S04]  /*1380*/  LDC.64 R4, c[0x0][0x240] ;  /* 0x00009000ff047b82 */ /* 0x000e680000000a00 */
[----:B------:R-:W0:Y:S01]  /*1390*/  MUFU.RSQ R3, R3 ;  /* 0x0000000300037308 */ /* 0x000e220000001400 */
[----:B-1----:R-:W-:-:S04]  /*13a0*/  IMAD.WIDE R32, R31, 0x4, R4 ;  /* 0x000000041f207825 */ /* 0x002fc800078e0204 */
[----:B------:R-:W-:Y:S01]  /*13b0*/  IMAD.WIDE R30, R29, 0x4, R6 ;  /* 0x000000041d1e7825 */ /* 0x000fe200078e0206 */
[----:B--2---:R-:W-:Y:S02]  /*13c0*/  SEL R27, R8, RZ, !P1 ;  /* 0x000000ff081b7207 */ /* 0x004fe40004800000 */
[----:B------:R-:W-:Y:S02]  /*13d0*/  SEL R9, R9, RZ, !P1 ;  /* 0x000000ff09097207 */ /* 0x000fe40004800000 */
[----:B------:R-:W-:Y:S01]  /*13e0*/  SEL R25, R10, RZ, !P1 ;  /* 0x000000ff0a197207 */ /* 0x000fe20004800000 */
[C---:B------:R-:W-:Y:S01]  /*13f0*/  FADD R8, -R2.reuse, R27 ;  /* 0x0000001b02087221 */ /* 0x040fe20000000100 */
[----:B------:R-:W-:Y:S01]  /*1400*/  SEL R11, R11, RZ, !P1 ;  /* 0x000000ff0b0b7207 */ /* 0x000fe20004800000 */
[C---:B------:R-:W-:Y:S02]  /*1410*/  FADD R10, -R2.reuse, R9 ;  /* 0x00000009020a7221 */ /* 0x040fe40000000100 */
[C---:B------:R-:W-:Y:S01]  /*1420*/  FADD R24, -R2.reuse, R25 ;  /* 0x0000001902187221 */ /* 0x040fe20000000100 */
[C---:B0-----:R-:W-:Y:S01]  /*1430*/  FMUL R9, R3.reuse, R8 ;  /* 0x0000000803097220 */ /* 0x041fe20000400000 */
[----:B------:R-:W-:Y:S01]  /*1440*/  FADD R26, -R2, R11 ;  /* 0x0000000b021a7221 */ /* 0x000fe20000000100 */
[C---:B------:R-:W-:Y:S01]  /*1450*/  FMUL R10, R3.reuse, R10 ;  /* 0x0000000a030a7220 */ /* 0x040fe20000400000 */
[C---:B------:R-:W-:Y:S01]  /*1460*/  FMUL R11, R3.reuse, R24 ;  /* 0x00000018030b7220 */ /* 0x040fe20000400000 */
[----:B---3--:R-:W-:Y:S01]  /*1470*/  FFMA R24, R16, R9, R12 ;  /* 0x0000000910187223 */ /* 0x008fe2000000000c */
[----:B------:R-:W-:Y:S01]  /*1480*/  FMUL R8, R3, R26 ;  /* 0x0000001a03087220 */ /* 0x000fe20000400000 */
[----:B------:R-:W-:Y:S01]  /*1490*/  FFMA R25, R17, R10, R13 ;  /* 0x0000000a11197223 */ /* 0x000fe2000000000d */
[----:B------:R-:W-:Y:S01]  /*14a0*/  FFMA R26, R18, R11, R14 ;  /* 0x0000000b121a7223 */ /* 0x000fe2000000000e */
[----:B------:R-:W-:Y:S01]  /*14b0*/  CS2R R10, SRZ ;  /* 0x00000000000a7805 */ /* 0x000fe2000001ff00 */
[----:B------:R-:W-:Y:S01]  /*14c0*/  FFMA R27, R19, R8, R15 ;  /* 0x00000008131b7223 */ /* 0x000fe2000000000f */
[----:B------:R-:W-:-:S04]  /*14d0*/  CS2R R8, SRZ ;  /* 0x0000000000087805 */ /* 0x000fc8000001ff00 */
[----:B------:R0:W-:Y:S04]  /*14e0*/  @!P1 STG.E.128 desc[UR6][R32.64], R24 ;  /* 0x0000001820009986 */ /* 0x0001e8000c101d06 */
[----:B------:R1:W2:Y:S04]  /*14f0*/  @!P1 LDG.E.EF.128 R8, desc[UR6][R30.64] ;  /* 0x000000061e089981 */ /* 0x0002a8000c0e1d00 */
[----:B------:R-:W3:Y:S04]  /*1500*/  LDG.E.EL.128 R12, desc[UR6][R20.64+0x80] ;  /* 0x00008006140c7981 */ /* 0x000ee8000c2e1d00 */
[----:B------:R-:W3:Y:S01]  /*1510*/  LDG.E.EL.128 R16, desc[UR6][R22.64+0x80] ;  /* 0x0000800616107981 */ /* 0x000ee2000c2e1d00 */
[----:B-1----:R-:W-:-:S05]  /*1520*/  IADD3 R31, R0, 0x40, RZ ;  /* 0x00000040001f7810 */ /* 0x002fca0007ffe0ff */
[----:B0-----:R-:W-:Y:S01]  /*1530*/  IMAD.WIDE R32, R31, 0x4, R6 ;  /* 0x000000041f207825 */ /* 0x001fe200078e0206 */
[----:B--2---:R-:W-:Y:S02]  /*1540*/  SEL R35, R8, RZ, !P1 ;  /* 0x000000ff08237207 */ /* 0x004fe40004800000 */
[----:B------:R-:W-:Y:S02]  /*1550*/  SEL R9, R9, RZ, !P1 ;  /* 0x000000ff09097207 */ /* 0x000fe40004800000 */
[----:B------:R-:W-:Y:S01]  /*1560*/  SEL R37, R10, RZ, !P1 ;  /* 0x000000ff0a257207 */ /* 0x000fe20004800000 */
[C---:B------:R-:W-:Y:S01]  /*1570*/  FADD R8, -R2.reuse, R35 ;  /* 0x0000002302087221 */ /* 0x040fe20000000100 */
[----:B------:R-:W-:Y:S01]  /*1580*/  SEL R11, R11, RZ, !P1 ;  /* 0x000000ff0b0b7207 */ /* 0x000fe20004800000 */
[C---:B------:R-:W-:Y:S02]  /*1590*/  FADD R10, -R2.reuse, R9 ;  /* 0x00000009020a7221 */ /* 0x040fe40000000100 */
[C---:B------:R-:W-:Y:S01]  /*15a0*/  FADD R28, -R2.reuse, R37 ;  /* 0x00000025021c7221 */ /* 0x040fe20000000100 */
[C---:B------:R-:W-:Y:S01]  /*15b0*/  FMUL R9, R3.reuse, R8 ;  /* 0x0000000803097220 */ /* 0x040fe20000400000 */
[----:B------:R-:W-:Y:S01]  /*15c0*/  FADD R24, -R2, R11 ;  /* 0x0000000b02187221 */ /* 0x000fe20000000100 */
[C---:B------:R-:W-:Y:S01]  /*15d0*/  FMUL R10, R3.reuse, R10 ;  /* 0x0000000a030a7220 */ /* 0x040fe20000400000 */
[----:B------:R-:W-:Y:S01]  /*15e0*/  FMUL R11, R3, R28 ;  /* 0x0000001c030b7220 */ /* 0x000fe20000400000 */
[----:B------:R-:W-:-:S04]  /*15f0*/  IMAD.WIDE R28, R29, 0x4, R4 ;  /* 0x000000041d1c7825 */ /* 0x000fc800078e0204 */
[----:B------:R-:W-:Y:S01]  /*1600*/  FMUL R8, R3, R24 ;  /* 0x0000001803087220 */ /* 0x000fe20000400000 */
[----:B---3--:R-:W-:Y:S01]  /*1610*/  FFMA R24, R12, R9, R16 ;  /* 0x000000090c187223 */ /* 0x008fe20000000010 */
[----:B------:R-:W-:Y:S01]  /*1620*/  FFMA R25, R13, R10, R17 ;  /* 0x0000000a0d197223 */ /* 0x000fe20000000011 */
[----:B------:R-:W-:Y:S01]  /*1630*/  FFMA R26, R14, R11, R18 ;  /* 0x0000000b0e1a7223 */ /* 0x000fe20000000012 */
[----:B------:R-:W-:Y:S01]  /*1640*/  FFMA R27, R15, R8, R19 ;  /* 0x000000080f1b7223 */ /* 0x000fe20000000013 */
[----:B------:R-:W-:Y:S02]  /*1650*/  CS2R R8, SRZ ;  /* 0x0000000000087805 */ /* 0x000fe4000001ff00 */
[----:B------:R-:W-:Y:S02]  /*1660*/  CS2R R10, SRZ ;  /* 0x00000000000a7805 */ /* 0x000fe4000001ff00 */
[----:B------:R0:W-:Y:S04]  /*1670*/  @!P1 STG.E.128 desc[UR6][R28.64], R24 ;  /* 0x000000181c009986 */ /* 0x0001e8000c101d06 */
[----:B------:R1:W2:Y:S04]  /*1680*/  @!P1 LDG.E.EF.128 R8, desc[UR6][R32.64] ;  /* 0x0000000620089981 */ /* 0x0002a8000c0e1d00 */
[----:B------:R-:W3:Y:S04]  /*1690*/  LDG.E.EL.128 R12, desc[UR6][R20.64+0x100] ;  /* 0x00010006140c7981 */ /* 0x000ee8000c2e1d00 */
[----:B------:R-:W3:Y:S01]  /*16a0*/  LDG.E.EL.128 R16, desc[UR6][R22.64+0x100] ;  /* 0x0001000616107981 */ /* 0x000ee2000c2e1d00 */
[----:B------:R-:W-:Y:S01]  /*16b0*/  IMAD.WIDE R30, R31, 0x4, R4 ;  /* 0x000000041f1e7825 */ /* 0x000fe200078e0204 */
[----:B0-----:R-:W-:-:S04]  /*16c0*/  IADD3 R29, R0, 0x40, RZ ;  /* 0x00000040001d7810 */ /* 0x001fc80007ffe0ff */
[----:B------:R-:W-:-:S05]  /*16d0*/  IADD3 R29, R29, 0x20, RZ ;  /* 0x000000201d1d7810 */ /* 0x000fca0007ffe0ff */
[----:B-1----:R-:W-:Y:S01]  /*16e0*/  IMAD.WIDE R32, R29, 0x4, R6 ;  /* 0x000000041d207825 */ /* 0x002fe200078e0206 */
[----:B--2---:R-:W-:Y:S02]  /*16f0*/  SEL R35, R8, RZ, !P1 ;  /* 0x000000ff08237207 */ /* 0x004fe40004800000 */
[----:B------:R-:W-:Y:S02]  /*1700*/  SEL R9, R9, RZ, !P1 ;  /* 0x000000ff09097207 */ /* 0x000fe40004800000 */
[----:B------:R-:W-:Y:S01]  /*1710*/  SEL R37, R10, RZ, !P1 ;  /* 0x000000ff0a257207 */ /* 0x000fe20004800000 */
[C---:B------:R-:W-:Y:S01]  /*1720*/  FADD R8, -R2.reuse, R35 ;  /* 0x0000002302087221 */ /* 0x040fe20000000100 */
[----:B------:R-:W-:Y:S01]  /*1730*/  SEL R11, R11, RZ, !P1 ;  /* 0x000000ff0b0b7207 */ /* 0x000fe20004800000 */
[C---:B------:R-:W-:Y:S02]  /*1740*/  FADD R10, -R2.reuse, R9 ;  /* 0x00000009020a7221 */ /* 0x040fe40000000100 */
[C---:B------:R-:W-:Y:S01]  /*1750*/  FMUL R9, R3.reuse, R8 ;  /* 0x0000000803097220 */ /* 0x040fe20000400000 */
[C---:B------:R-:W-:Y:S01]  /*1760*/  FADD R8, -R2.reuse, R37 ;  /* 0x0000002502087221 */ /* 0x040fe20000000100 */
[----:B------:R-:W-:Y:S01]  /*1770*/  FADD R26, -R2, R11 ;  /* 0x0000000b021a7221 */ /* 0x000fe20000000100 */
[C---:B------:R-:W-:Y:S01]  /*1780*/  FMUL R10, R3.reuse, R10 ;  /* 0x0000000a030a7220 */ /* 0x040fe20000400000 */
[----:B---3--:R-:W-:Y:S01]  /*1790*/  FFMA R24, R12, R9, R16 ;  /* 0x000000090c187223 */ /* 0x008fe20000000010 */
[C---:B------:R-:W-:Y:S01]  /*17a0*/  FMUL R9, R3.reuse, R8 ;  /* 0x0000000803097220 */ /* 0x040fe20000400000 */
[----:B------:R-:W-:Y:S01]  /*17b0*/  FMUL R8, R3, R26 ;  /* 0x0000001a03087220 */ /* 0x000fe20000400000 */
[----:B------:R-:W-:Y:S01]  /*17c0*/  FFMA R25, R13, R10, R17 ;  /* 0x0000000a0d197223 */ /* 0x000fe20000000011 */
[----:B------:R-:W-:Y:S01]  /*17d0*/  CS2R R10, SRZ ;  /* 0x00000000000a7805 */ /* 0x000fe2000001ff00 */
[----:B------:R-:W-:Y:S01]  /*17e0*/  FFMA R26, R14, R9, R18 ;  /* 0x000000090e1a7223 */ /* 0x000fe20000000012 */
[----:B------:R-:W-:Y:S01]  /*17f0*/  FFMA R27, R15, R8, R19 ;  /* 0x000000080f1b7223 */ /* 0x000fe20000000013 */
[----:B------:R-:W-:-:S04]  /*1800*/  CS2R R8, SRZ ;  /* 0x0000000000087805 */ /* 0x000fc8000001ff00 */
        /* <DEDUP_REMOVED lines=498> */
[----:B-1----:R-:W-:-:S04]  /*3730*/  IADD3 R33, R0, 0x2c0, RZ ;  /* 0x000002c000217810 */ /* 0x002fc80007ffe0ff */
[----:B------:R-:W-:Y:S01]  /*3740*/  IADD3 R33, R33, 0x20, RZ ;  /* 0x0000002021217810 */ /* 0x000fe20007ffe0ff */
[----:B0-----:R-:W-:-:S04]  /*3750*/  IMAD.WIDE R28, R31, 0x4, R4 ;  /* 0x000000041f1c7825 */ /* 0x001fc800078e0204 */
[----:B------:R-:W-:Y:S01]  /*3760*/  IMAD.WIDE R6, R33, 0x4, R6 ;  /* 0x0000000421067825 */ /* 0x000fe200078e0206 */
        /* <DEDUP_REMOVED lines=19> */
[----:B------:R-:W2:Y:S04]  /*38a0*/  @!P1 LDG.E.EF.128 R8, desc[UR6][R6.64] ;  /* 0x0000000606089981 */ /* 0x000ea8000c0e1d00 */
[----:B------:R-:W3:Y:S04]  /*38b0*/  LDG.E.EL.128 R16, desc[UR6][R20.64+0xb80] ;  /* 0x000b800614107981 */ /* 0x000ee8000c2e1d00 */
[----:B------:R-:W3:Y:S01]  /*38c0*/  LDG.E.EL.128 R24, desc[UR6][R22.64+0xb80] ;  /* 0x000b800616187981 */ /* 0x000ee2000c2e1d00 */
[----:B------:R-:W-:Y:S01]  /*38d0*/  IMAD.WIDE R4, R33, 0x4, R4 ;  /* 0x0000000421047825 */ /* 0x000fe200078e0204 */
[----:B--2---:R-:W-:-:S02]  /*38e0*/  SEL R31, R8, RZ, !P1 ;  /* 0x000000ff081f7207 */ /* 0x004fc40004800000 */
        /* <DEDUP_REMOVED lines=9> */
[C---:B------:R-:W-:Y:S01]  /*3980*/  FMUL R9, R3.reuse, R10 ;  /* 0x0000000a03097220 */ /* 0x040fe20000400000 */
[----:B---3--:R-:W-:Y:S01]  /*3990*/  FFMA R16, R16, R7, R24 ;  /* 0x0000000710107223 */ /* 0x008fe20000000018 */
[----:B------:R-:W-:Y:S01]  /*39a0*/  FMUL R2, R3, R2 ;  /* 0x0000000203027220 */ /* 0x000fe20000400000 */
[----:B------:R-:W-:Y:S01]  /*39b0*/  FFMA R17, R17, R8, R25 ;  /* 0x0000000811117223 */ /* 0x000fe20000000019 */
[----:B------:R-:W-:-:S02]  /*39c0*/  FFMA R18, R18, R9, R26 ;  /* 0x0000000912127223 */ /* 0x000fc4000000001a */
[----:B------:R-:W-:Y:S01]  /*39d0*/  FFMA R19, R19, R2, R27 ;  /* 0x0000000213137223 */ /* 0x000fe2000000001b */
[----:B0-----:R-:W-:Y:S06]  /*39e0*/  @P1 EXIT ;  /* 0x000000000000194d */ /* 0x001fec0003800000 */
[----:B------:R-:W-:Y:S01]  /*39f0*/  STG.E.128 desc[UR6][R4.64], R16 ;  /* 0x0000001004007986 */ /* 0x000fe2000c101d06 */
[----:B------:R-:W-:Y:S05]  /*3a00*/  EXIT ;  /* 0x000000000000794d */ /* 0x000fea0003800000 */
.L_x_1:
[----:B------:R-:W-:-:S00]  /*3a10*/  BRA `(.L_x_1) ;  /* 0xfffffffc00fc7947 */ /* 0x000fc0000383ffff */
[----:B------:R-:W-:-:S00]  /*3a20*/  NOP ;  /* 0x0000000000007918 */ /* 0x000fc00000000000 */
        /* <DEDUP_REMOVED lines=13> */
.L_x_2:


//--------------------- .nv.global.init           --------------------------
	.section	.nv.global.init,"aw",@progbits
.nv.global.init:
	.type		_$_str,@object
	.size		_$_str,(.L_0 - _$_str)
_$_str:
        /*0000*/ 	.byte	0x5f, 0x5f, 0x43, 0x55, 0x44, 0x41, 0x5f, 0x46, 0x54, 0x5a, 0x00
.L_0:


//--------------------- .nv.shared.triton_red_fused_convolution_native_layer_norm_32 --------------------------
	.section	.nv.shared.triton_red_fused_convolution_native_layer_norm_32,"aw",@nobits
	.sectionflags	@""
	.align	16
	.zero		1024


//--------------------- .nv.constant0.triton_red_fused_convolution_native_layer_norm_32 --------------------------
	.section	.nv.constant0.triton_red_fused_convolution_native_layer_norm_32,"a",@progbits
	.sectionflags	@""
	.align	4
.nv.constant0.triton_red_fused_convolution_native_layer_norm_32:
	.zero		592
